//
// Generated by NVIDIA NVVM Compiler
//
// Compiler Build ID: CL-36424714
// Cuda compilation tools, release 13.0, V13.0.88
// Based on NVVM 20.0.0
//

.version 9.0
.target sm_100
.address_size 64

	// .globl	_Z3addiPfS_S_

.visible .entry _Z3addiPfS_S_(
	.param .u32 _Z3addiPfS_S__param_0,
	.param .u64 .ptr .align 1 _Z3addiPfS_S__param_1,
	.param .u64 .ptr .align 1 _Z3addiPfS_S__param_2,
	.param .u64 .ptr .align 1 _Z3addiPfS_S__param_3
)
{
	.reg .pred 	%p<2>;
	.reg .b32 	%r<6>;
	.reg .b32 	%f<4>;
	.reg .b64 	%rd<11>;

	ld.param.u32 	%r2, [_Z3addiPfS_S__param_0];
	ld.param.u64 	%rd1, [_Z3addiPfS_S__param_1];
	ld.param.u64 	%rd2, [_Z3addiPfS_S__param_2];
	ld.param.u64 	%rd3, [_Z3addiPfS_S__param_3];
	mov.u32 	%r3, %tid.x;
	mov.u32 	%r4, %ctaid.x;
	mov.u32 	%r5, %ntid.x;
	mad.lo.s32 	%r1, %r4, %r5, %r3;
	setp.ge.s32 	%p1, %r1, %r2;
	@%p1 bra 	$L__BB0_2;
	cvta.to.global.u64 	%rd4, %rd1;
	cvta.to.global.u64 	%rd5, %rd2;
	cvta.to.global.u64 	%rd6, %rd3;
	mul.wide.s32 	%rd7, %r1, 4;
	add.s64 	%rd8, %rd4, %rd7;
	ld.global.f32 	%f1, [%rd8];
	add.s64 	%rd9, %rd5, %rd7;
	ld.global.f32 	%f2, [%rd9];
	add.f32 	%f3, %f1, %f2;
	add.s64 	%rd10, %rd6, %rd7;
	st.global.f32 	[%rd10], %f3;
$L__BB0_2:
	ret;

}


// ===== COMPILED SASS (sm_100) =====

	.target	sm_100

	.elftype	@"ET_EXEC"


//--------------------- .note.nv.tkinfo           --------------------------
	.section	.note.nv.tkinfo,"",@"SHT_NOTE"
	.sectionflags	@"SHF_NOTE_NV_TKINFO"
	.tkinfo
        /*0018*/ 	.word	0x00000002
        /*0030*/ 	.string	""
        /*0030*/ 	.string	"ptxas"
        /*0030*/ 	.string	"Cuda compilation tools, release 13.0, V13.0.88"
        /*0030*/ 	.string	"Build cuda_13.0.r13.0/compiler.36424714_0"
        /*0030*/ 	.string	"-arch sm_100 -m 64 "



//--------------------- .note.nv.cuinfo           --------------------------
	.section	.note.nv.cuinfo,"",@"SHT_NOTE"
	.sectionflags	@"SHF_NOTE_NV_CUINFO"
        /*0018*/ 	.short	0x0002
        /*001a*/ 	.short	0x0064
        /*001c*/ 	.short	0x0082
	.zero		2


//--------------------- .nv.info                  --------------------------
	.section	.nv.info,"",@"SHT_CUDA_INFO"
	.align	4


	//----- nvinfo : EIATTR_REGCOUNT
	.align		4
        /*0000*/ 	.byte	0x04, 0x2f
        /*0002*/ 	.short	(.L_1 - .L_0)
	.align		4
.L_0:
        /*0004*/ 	.word	index@(_Z3addiPfS_S_)
        /*0008*/ 	.word	0x0000000c


	//----- nvinfo : EIATTR_FRAME_SIZE
	.align		4
.L_1:
        /*000c*/ 	.byte	0x04, 0x11
        /*000e*/ 	.short	(.L_3 - .L_2)
	.align		4
.L_2:
        /*0010*/ 	.word	index@(_Z3addiPfS_S_)
        /*0014*/ 	.word	0x00000000


	//----- nvinfo : EIATTR_MIN_STACK_SIZE
	.align		4
.L_3:
        /*0018*/ 	.byte	0x04, 0x12
        /*001a*/ 	.short	(.L_5 - .L_4)
	.align		4
.L_4:
        /*001c*/ 	.word	index@(_Z3addiPfS_S_)
        /*0020*/ 	.word	0x00000000
.L_5:


//--------------------- .nv.compat                --------------------------
	.section	.nv.compat,"",@"SHT_CUDA_COMPAT_INFO"
	.align	4
        /*0000*/ 	.byte	0x02, 0x09, 0x00, 0x00, 0x02, 0x02, 0x01, 0x00, 0x02, 0x05, 0x05, 0x00, 0x03, 0x07, 0x01, 0x01
        /*0010*/ 	.byte	0x02, 0x03, 0x00, 0x00, 0x02, 0x06, 0x01, 0x00, 0x04, 0x0b, 0x08, 0x00, 0x09, 0x00, 0x00, 0x00
        /*0020*/ 	.byte	0x00, 0x00, 0x00, 0x00


//--------------------- .nv.info._Z3addiPfS_S_    --------------------------
	.section	.nv.info._Z3addiPfS_S_,"",@"SHT_CUDA_INFO"
	.sectionflags	@""
	.align	4


	//----- nvinfo : EIATTR_CUDA_API_VERSION
	.align		4
        /*0000*/ 	.byte	0x04, 0x37
        /*0002*/ 	.short	(.L_7 - .L_6)
.L_6:
        /*0004*/ 	.word	0x00000082


	//----- nvinfo : EIATTR_KPARAM_INFO
	.align		4
.L_7:
        /*0008*/ 	.byte	0x04, 0x17
        /*000a*/ 	.short	(.L_9 - .L_8)
.L_8:
        /*000c*/ 	.word	0x00000000
        /*0010*/ 	.short	0x0003
        /*0012*/ 	.short	0x0018
        /*0014*/ 	.byte	0x00, 0xf5, 0x21, 0x00


	//----- nvinfo : EIATTR_KPARAM_INFO
	.align		4
.L_9:
        /*0018*/ 	.byte	0x04, 0x17
        /*001a*/ 	.short	(.L_11 - .L_10)
.L_10:
        /*001c*/ 	.word	0x00000000
        /*0020*/ 	.short	0x0002
        /*0022*/ 	.short	0x0010
        /*0024*/ 	.byte	0x00, 0xf5, 0x21, 0x00


	//----- nvinfo : EIATTR_KPARAM_INFO
	.align		4
.L_11:
        /*0028*/ 	.byte	0x04, 0x17
        /*002a*/ 	.short	(.L_13 - .L_12)
.L_12:
        /*002c*/ 	.word	0x00000000
        /*0030*/ 	.short	0x0001
        /*0032*/ 	.short	0x0008
        /*0034*/ 	.byte	0x00, 0xf5, 0x21, 0x00


	//----- nvinfo : EIATTR_KPARAM_INFO
	.align		4
.L_13:
        /*0038*/ 	.byte	0x04, 0x17
        /*003a*/ 	.short	(.L_15 - .L_14)
.L_14:
        /*003c*/ 	.word	0x00000000
        /*0040*/ 	.short	0x0000
        /*0042*/ 	.short	0x0000
        /*0044*/ 	.byte	0x00, 0xf0, 0x11, 0x00


	//----- nvinfo : EIATTR_SPARSE_MMA_MASK
	.align		4
.L_15:
        /*0048*/ 	.byte	0x03, 0x50
        /*004a*/ 	.short	0x0000


	//----- nvinfo : EIATTR_MAXREG_COUNT
	.align		4
        /*004c*/ 	.byte	0x03, 0x1b
        /*004e*/ 	.short	0x00ff


	//----- nvinfo : EIATTR_MERCURY_ISA_VERSION
	.align		4
        /*0050*/ 	.byte	0x03, 0x5f
        /*0052*/ 	.short	0x0101


	//----- nvinfo : EIATTR_VRC_CTA_INIT_COUNT
	.align		4
        /*0054*/ 	.byte	0x02, 0x4a
	.zero		1
	.zero		1


	//----- nvinfo : EIATTR_EXIT_INSTR_OFFSETS
	.align		4
        /*0058*/ 	.byte	0x04, 0x1c
        /*005a*/ 	.short	(.L_17 - .L_16)


	//   ....[0]....
.L_16:
        /*005c*/ 	.word	0x00000070


	//   ....[1]....
        /*0060*/ 	.word	0x00000130


	//----- nvinfo : EIATTR_CBANK_PARAM_SIZE
	.align		4
.L_17:
        /*0064*/ 	.byte	0x03, 0x19
        /*0066*/ 	.short	0x0020


	//----- nvinfo : EIATTR_PARAM_CBANK
	.align		4
        /*0068*/ 	.byte	0x04, 0x0a
        /*006a*/ 	.short	(.L_19 - .L_18)
	.align		4
.L_18:
        /*006c*/ 	.word	index@(.nv.constant0._Z3addiPfS_S_)
        /*0070*/ 	.short	0x0380
        /*0072*/ 	.short	0x0020


	//----- nvinfo : EIATTR_SW_WAR
	.align		4
.L_19:
        /*0074*/ 	.byte	0x04, 0x36
        /*0076*/ 	.short	(.L_21 - .L_20)
.L_20:
        /*0078*/ 	.word	0x00000008
.L_21:


//--------------------- .nv.callgraph             --------------------------
	.section	.nv.callgraph,"",@"SHT_CUDA_CALLGRAPH"
	.align	4
	.sectionentsize	8
	.align		4
        /*0000*/ 	.word	0x00000000
	.align		4
        /*0004*/ 	.word	0xffffffff
	.align		4
        /*0008*/ 	.word	0x00000000
	.align		4
        /*000c*/ 	.word	0xfffffffe
	.align		4
        /*0010*/ 	.word	0x00000000
	.align		4
        /*0014*/ 	.word	0xfffffffd
	.align		4
        /*0018*/ 	.word	0x00000000
	.align		4
        /*001c*/ 	.word	0xfffffffc


//--------------------- .text._Z3addiPfS_S_       --------------------------
	.section	.text._Z3addiPfS_S_,"ax",@progbits
	.align	128
        .global         _Z3addiPfS_S_
        .type           _Z3addiPfS_S_,@function
        .size           _Z3addiPfS_S_,(.L_x_1 - _Z3addiPfS_S_)
        .other          _Z3addiPfS_S_,@"STO_CUDA_ENTRY STV_DEFAULT"
_Z3addiPfS_S_:
.text._Z3addiPfS_S_:
[----:B------:R-:W-:Y:S01]  /*0000*/  LDC R1, c[0x0][0x37c] ;  /* 0x0000df00ff017b82 */ /* 0x000fe20000000800 */
[----:B------:R-:W0:Y:S07]  /*0010*/  S2R R9, SR_TID.X ;  /* 0x0000000000097919 */ /* 0x000e2e0000002100 */
[----:B------:R-:W0:Y:S01]  /*0020*/  S2UR UR4, SR_CTAID.X ;  /* 0x00000000000479c3 */ /* 0x000e220000002500 */
[----:B------:R-:W1:Y:S07]  /*0030*/  LDCU UR5, c[0x0][0x380] ;  /* 0x00007000ff0577ac */ /* 0x000e6e0008000800 */
[----:B------:R-:W0:Y:S02]  /*0040*/  LDC R0, c[0x0][0x360] ;  /* 0x0000d800ff007b82 */ /* 0x000e240000000800 */
[----:B0-----:R-:W-:-:S05]  /*0050*/  IMAD R9, R0, UR4, R9 ;  /* 0x0000000400097c24 */ /* 0x001fca000f8e0209 */
[----:B-1----:R-:W-:-:S13]  /*0060*/  ISETP.GE.AND P0, PT, R9, UR5, PT ;  /* 0x0000000509007c0c */ /* 0x002fda000bf06270 */
[----:B------:R-:W-:Y:S05]  /*0070*/  @P0 EXIT ;  /* 0x000000000000094d */ /* 0x000fea0003800000 */
[----:B------:R-:W0:Y:S01]  /*0080*/  LDC.64 R2, c[0x0][0x388] ;  /* 0x0000e200ff027b82 */ /* 0x000e220000000a00 */
[----:B------:R-:W1:Y:S07]  /*0090*/  LDCU.64 UR4, c[0x0][0x358] ;  /* 0x00006b00ff0477ac */ /* 0x000e6e0008000a00 */
[----:B------:R-:W2:Y:S08]  /*00a0*/  LDC.64 R4, c[0x0][0x390] ;  /* 0x0000e400ff047b82 */ /* 0x000eb00000000a00 */
[----:B------:R-:W3:Y:S01]  /*00b0*/  LDC.64 R6, c[0x0][0x398] ;  /* 0x0000e600ff067b82 */ /* 0x000ee20000000a00 */
[----:B0-----:R-:W-:-:S06]  /*00c0*/  IMAD.WIDE R2, R9, 0x4, R2 ;  /* 0x0000000409027825 */ /* 0x001fcc00078e0202 */
[----:B-1----:R-:W4:Y:S01]  /*00d0*/  LDG.E R2, desc[UR4][R2.64] ;  /* 0x0000000402027981 */ /* 0x002f22000c1e1900 */
[----:B--2---:R-:W-:-:S06]  /*00e0*/  IMAD.WIDE R4, R9, 0x4, R4 ;  /* 0x0000000409047825 */ /* 0x004fcc00078e0204 */
[----:B------:R-:W4:Y:S01]  /*00f0*/  LDG.E R5, desc[UR4][R4.64] ;  /* 0x0000000404057981 */ /* 0x000f22000c1e1900 */
[----:B---3--:R-:W-:-:S04]  /*0100*/  IMAD.WIDE R6, R9, 0x4, R6 ;  /* 0x0000000409067825 */ /* 0x008fc800078e0206 */
[----:B----4-:R-:W-:-:S05]  /*0110*/  FADD R9, R2, R5 ;  /* 0x0000000502097221 */ /* 0x010fca0000000000 */
[----:B------:R-:W-:Y:S01]  /*0120*/  STG.E desc[UR4][R6.64], R9 ;  /* 0x0000000906007986 */ /* 0x000fe2000c101904 */
[----:B------:R-:W-:Y:S05]  /*0130*/  EXIT ;  /* 0x000000000000794d */ /* 0x000fea0003800000 */
.L_x_0:
[----:B------:R-:W-:-:S00]  /*0140*/  BRA `(.L_x_0) ;  /* 0xfffffffc00fc7947 */ /* 0x000fc0000383ffff */
[----:B------:R-:W-:-:S00]  /*0150*/  NOP ;  /* 0x0000000000007918 */ /* 0x000fc00000000000 */
        /* <DEDUP_REMOVED lines=10> */
.L_x_1:


//--------------------- .nv.shared.reserved.0     --------------------------
	.section	.nv.shared.reserved.0,"aw",@nobits
	.weak		__nv_reservedSMEM_offset_0_alias
	.size		__nv_reservedSMEM_offset_0_alias, 0, 64
	.other		__nv_reservedSMEM_offset_0_alias,@"STO_CUDA_RESERVED_SHARED STV_DEFAULT"
__nv_reservedSMEM_offset_0_alias:
	.zero		0
	.zero		64


//--------------------- .nv.constant0._Z3addiPfS_S_ --------------------------
	.section	.nv.constant0._Z3addiPfS_S_,"a",@progbits
	.sectionflags	@""
	.align	4
.nv.constant0._Z3addiPfS_S_:
	.zero		928


//--------------------- SYMBOLS --------------------------

	.type		.nv.reservedSmem.offset0,@object
	.size		.nv.reservedSmem.offset0,0x4
